//
// Generated by NVIDIA NVVM Compiler
//
// Compiler Build ID: CL-36424714
// Cuda compilation tools, release 13.0, V13.0.88
// Based on NVVM 20.0.0
//

.version 9.0
.target sm_100
.address_size 64

	// .globl	_Z16addVectorsKerneliPdS_S_

.visible .entry _Z16addVectorsKerneliPdS_S_(
	.param .u32 _Z16addVectorsKerneliPdS_S__param_0,
	.param .u64 .ptr .align 1 _Z16addVectorsKerneliPdS_S__param_1,
	.param .u64 .ptr .align 1 _Z16addVectorsKerneliPdS_S__param_2,
	.param .u64 .ptr .align 1 _Z16addVectorsKerneliPdS_S__param_3
)
{
	.reg .pred 	%p<2>;
	.reg .b32 	%r<6>;
	.reg .b64 	%rd<11>;
	.reg .b64 	%fd<4>;

	ld.param.u32 	%r2, [_Z16addVectorsKerneliPdS_S__param_0];
	ld.param.u64 	%rd1, [_Z16addVectorsKerneliPdS_S__param_1];
	ld.param.u64 	%rd2, [_Z16addVectorsKerneliPdS_S__param_2];
	ld.param.u64 	%rd3, [_Z16addVectorsKerneliPdS_S__param_3];
	mov.u32 	%r3, %tid.x;
	mov.u32 	%r4, %ctaid.x;
	mov.u32 	%r5, %ntid.x;
	mad.lo.s32 	%r1, %r5, %r4, %r3;
	setp.ge.s32 	%p1, %r1, %r2;
	@%p1 bra 	$L__BB0_2;
	cvta.to.global.u64 	%rd4, %rd1;
	cvta.to.global.u64 	%rd5, %rd2;
	cvta.to.global.u64 	%rd6, %rd3;
	mul.wide.u32 	%rd7, %r1, 8;
	add.s64 	%rd8, %rd4, %rd7;
	ld.global.f64 	%fd1, [%rd8];
	add.s64 	%rd9, %rd5, %rd7;
	ld.global.f64 	%fd2, [%rd9];
	add.f64 	%fd3, %fd1, %fd2;
	add.s64 	%rd10, %rd6, %rd7;
	st.global.f64 	[%rd10], %fd3;
$L__BB0_2:
	ret;

}


// ===== COMPILED SASS (sm_100) =====

	.target	sm_100

	.elftype	@"ET_EXEC"


//--------------------- .note.nv.tkinfo           --------------------------
	.section	.note.nv.tkinfo,"",@"SHT_NOTE"
	.sectionflags	@"SHF_NOTE_NV_TKINFO"
	.tkinfo
        /*0018*/ 	.word	0x00000002
        /*0030*/ 	.string	""
        /*0030*/ 	.string	"ptxas"
        /*0030*/ 	.string	"Cuda compilation tools, release 13.0, V13.0.88"
        /*0030*/ 	.string	"Build cuda_13.0.r13.0/compiler.36424714_0"
        /*0030*/ 	.string	"-arch sm_100 -m 64 "



//--------------------- .note.nv.cuinfo           --------------------------
	.section	.note.nv.cuinfo,"",@"SHT_NOTE"
	.sectionflags	@"SHF_NOTE_NV_CUINFO"
        /*0018*/ 	.short	0x0002
        /*001a*/ 	.short	0x0064
        /*001c*/ 	.short	0x0082
	.zero		2


//--------------------- .nv.info                  --------------------------
	.section	.nv.info,"",@"SHT_CUDA_INFO"
	.align	4


	//----- nvinfo : EIATTR_REGCOUNT
	.align		4
        /*0000*/ 	.byte	0x04, 0x2f
        /*0002*/ 	.short	(.L_1 - .L_0)
	.align		4
.L_0:
        /*0004*/ 	.word	index@(_Z16addVectorsKerneliPdS_S_)
        /*0008*/ 	.word	0x0000000e


	//----- nvinfo : EIATTR_FRAME_SIZE
	.align		4
.L_1:
        /*000c*/ 	.byte	0x04, 0x11
        /*000e*/ 	.short	(.L_3 - .L_2)
	.align		4
.L_2:
        /*0010*/ 	.word	index@(_Z16addVectorsKerneliPdS_S_)
        /*0014*/ 	.word	0x00000000


	//----- nvinfo : EIATTR_MIN_STACK_SIZE
	.align		4
.L_3:
        /*0018*/ 	.byte	0x04, 0x12
        /*001a*/ 	.short	(.L_5 - .L_4)
	.align		4
.L_4:
        /*001c*/ 	.word	index@(_Z16addVectorsKerneliPdS_S_)
        /*0020*/ 	.word	0x00000000
.L_5:


//--------------------- .nv.compat                --------------------------
	.section	.nv.compat,"",@"SHT_CUDA_COMPAT_INFO"
	.align	4
        /*0000*/ 	.byte	0x02, 0x09, 0x00, 0x00, 0x02, 0x02, 0x01, 0x00, 0x02, 0x05, 0x05, 0x00, 0x03, 0x07, 0x01, 0x01
        /*0010*/ 	.byte	0x02, 0x03, 0x00, 0x00, 0x02, 0x06, 0x01, 0x00, 0x04, 0x0b, 0x08, 0x00, 0x01, 0x00, 0x00, 0x00
        /*0020*/ 	.byte	0x00, 0x00, 0x00, 0x00


//--------------------- .nv.info._Z16addVectorsKerneliPdS_S_ --------------------------
	.section	.nv.info._Z16addVectorsKerneliPdS_S_,"",@"SHT_CUDA_INFO"
	.sectionflags	@""
	.align	4


	//----- nvinfo : EIATTR_CUDA_API_VERSION
	.align		4
        /*0000*/ 	.byte	0x04, 0x37
        /*0002*/ 	.short	(.L_7 - .L_6)
.L_6:
        /*0004*/ 	.word	0x00000082


	//----- nvinfo : EIATTR_KPARAM_INFO
	.align		4
.L_7:
        /*0008*/ 	.byte	0x04, 0x17
        /*000a*/ 	.short	(.L_9 - .L_8)
.L_8:
        /*000c*/ 	.word	0x00000000
        /*0010*/ 	.short	0x0003
        /*0012*/ 	.short	0x0018
        /*0014*/ 	.byte	0x00, 0xf5, 0x21, 0x00


	//----- nvinfo : EIATTR_KPARAM_INFO
	.align		4
.L_9:
        /*0018*/ 	.byte	0x04, 0x17
        /*001a*/ 	.short	(.L_11 - .L_10)
.L_10:
        /*001c*/ 	.word	0x00000000
        /*0020*/ 	.short	0x0002
        /*0022*/ 	.short	0x0010
        /*0024*/ 	.byte	0x00, 0xf5, 0x21, 0x00


	//----- nvinfo : EIATTR_KPARAM_INFO
	.align		4
.L_11:
        /*0028*/ 	.byte	0x04, 0x17
        /*002a*/ 	.short	(.L_13 - .L_12)
.L_12:
        /*002c*/ 	.word	0x00000000
        /*0030*/ 	.short	0x0001
        /*0032*/ 	.short	0x0008
        /*0034*/ 	.byte	0x00, 0xf5, 0x21, 0x00


	//----- nvinfo : EIATTR_KPARAM_INFO
	.align		4
.L_13:
        /*0038*/ 	.byte	0x04, 0x17
        /*003a*/ 	.short	(.L_15 - .L_14)
.L_14:
        /*003c*/ 	.word	0x00000000
        /*0040*/ 	.short	0x0000
        /*0042*/ 	.short	0x0000
        /*0044*/ 	.byte	0x00, 0xf0, 0x11, 0x00


	//----- nvinfo : EIATTR_SPARSE_MMA_MASK
	.align		4
.L_15:
        /*0048*/ 	.byte	0x03, 0x50
        /*004a*/ 	.short	0x0000


	//----- nvinfo : EIATTR_MAXREG_COUNT
	.align		4
        /*004c*/ 	.byte	0x03, 0x1b
        /*004e*/ 	.short	0x00ff


	//----- nvinfo : EIATTR_MERCURY_ISA_VERSION
	.align		4
        /*0050*/ 	.byte	0x03, 0x5f
        /*0052*/ 	.short	0x0101


	//----- nvinfo : EIATTR_VRC_CTA_INIT_COUNT
	.align		4
        /*0054*/ 	.byte	0x02, 0x4a
	.zero		1
	.zero		1


	//----- nvinfo : EIATTR_EXIT_INSTR_OFFSETS
	.align		4
        /*0058*/ 	.byte	0x04, 0x1c
        /*005a*/ 	.short	(.L_17 - .L_16)


	//   ....[0]....
.L_16:
        /*005c*/ 	.word	0x00000070


	//   ....[1]....
        /*0060*/ 	.word	0x00000130


	//----- nvinfo : EIATTR_CBANK_PARAM_SIZE
	.align		4
.L_17:
        /*0064*/ 	.byte	0x03, 0x19
        /*0066*/ 	.short	0x0020


	//----- nvinfo : EIATTR_PARAM_CBANK
	.align		4
        /*0068*/ 	.byte	0x04, 0x0a
        /*006a*/ 	.short	(.L_19 - .L_18)
	.align		4
.L_18:
        /*006c*/ 	.word	index@(.nv.constant0._Z16addVectorsKerneliPdS_S_)
        /*0070*/ 	.short	0x0380
        /*0072*/ 	.short	0x0020


	//----- nvinfo : EIATTR_SW_WAR
	.align		4
.L_19:
        /*0074*/ 	.byte	0x04, 0x36
        /*0076*/ 	.short	(.L_21 - .L_20)
.L_20:
        /*0078*/ 	.word	0x00000008
.L_21:


//--------------------- .nv.callgraph             --------------------------
	.section	.nv.callgraph,"",@"SHT_CUDA_CALLGRAPH"
	.align	4
	.sectionentsize	8
	.align		4
        /*0000*/ 	.word	0x00000000
	.align		4
        /*0004*/ 	.word	0xffffffff
	.align		4
        /*0008*/ 	.word	0x00000000
	.align		4
        /*000c*/ 	.word	0xfffffffe
	.align		4
        /*0010*/ 	.word	0x00000000
	.align		4
        /*0014*/ 	.word	0xfffffffd
	.align		4
        /*0018*/ 	.word	0x00000000
	.align		4
        /*001c*/ 	.word	0xfffffffc


//--------------------- .text._Z16addVectorsKerneliPdS_S_ --------------------------
	.section	.text._Z16addVectorsKerneliPdS_S_,"ax",@progbits
	.align	128
        .global         _Z16addVectorsKerneliPdS_S_
        .type           _Z16addVectorsKerneliPdS_S_,@function
        .size           _Z16addVectorsKerneliPdS_S_,(.L_x_1 - _Z16addVectorsKerneliPdS_S_)
        .other          _Z16addVectorsKerneliPdS_S_,@"STO_CUDA_ENTRY STV_DEFAULT"
_Z16addVectorsKerneliPdS_S_:
.text._Z16addVectorsKerneliPdS_S_:
[----:B------:R-:W-:Y:S01]  /*0000*/  LDC R1, c[0x0][0x37c] ;  /* 0x0000df00ff017b82 */ /* 0x000fe20000000800 */
[----:B------:R-:W0:Y:S07]  /*0010*/  S2R R11, SR_TID.X ;  /* 0x00000000000b7919 */ /* 0x000e2e0000002100 */
[----:B------:R-:W0:Y:S01]  /*0020*/  S2UR UR4, SR_CTAID.X ;  /* 0x00000000000479c3 */ /* 0x000e220000002500 */
[----:B------:R-:W1:Y:S07]  /*0030*/  LDCU UR5, c[0x0][0x380] ;  /* 0x00007000ff0577ac */ /* 0x000e6e0008000800 */
[----:B------:R-:W0:Y:S02]  /*0040*/  LDC R0, c[0x0][0x360] ;  /* 0x0000d800ff007b82 */ /* 0x000e240000000800 */
[----:B0-----:R-:W-:-:S05]  /*0050*/  IMAD R11, R0, UR4, R11 ;  /* 0x00000004000b7c24 */ /* 0x001fca000f8e020b */
[----:B-1----:R-:W-:-:S13]  /*0060*/  ISETP.GE.AND P0, PT, R11, UR5, PT ;  /* 0x000000050b007c0c */ /* 0x002fda000bf06270 */
[----:B------:R-:W-:Y:S05]  /*0070*/  @P0 EXIT ;  /* 0x000000000000094d */ /* 0x000fea0003800000 */
[----:B------:R-:W0:Y:S01]  /*0080*/  LDC.64 R2, c[0x0][0x388] ;  /* 0x0000e200ff027b82 */ /* 0x000e220000000a00 */
[----:B------:R-:W1:Y:S07]  /*0090*/  LDCU.64 UR4, c[0x0][0x358] ;  /* 0x00006b00ff0477ac */ /* 0x000e6e0008000a00 */
[----:B------:R-:W2:Y:S08]  /*00a0*/  LDC.64 R4, c[0x0][0x390] ;  /* 0x0000e400ff047b82 */ /* 0x000eb00000000a00 */
[----:B------:R-:W3:Y:S01]  /*00b0*/  LDC.64 R8, c[0x0][0x398] ;  /* 0x0000e600ff087b82 */ /* 0x000ee20000000a00 */
[----:B0-----:R-:W-:-:S06]  /*00c0*/  IMAD.WIDE.U32 R2, R11, 0x8, R2 ;  /* 0x000000080b027825 */ /* 0x001fcc00078e0002 */
[----:B-1----:R-:W4:Y:S01]  /*00d0*/  LDG.E.64 R2, desc[UR4][R2.64] ;  /* 0x0000000402027981 */ /* 0x002f22000c1e1b00 */
[----:B--2---:R-:W-:-:S06]  /*00e0*/  IMAD.WIDE.U32 R4, R11, 0x8, R4 ;  /* 0x000000080b047825 */ /* 0x004fcc00078e0004 */
[----:B------:R-:W4:Y:S01]  /*00f0*/  LDG.E.64 R4, desc[UR4][R4.64] ;  /* 0x0000000404047981 */ /* 0x000f22000c1e1b00 */
[----:B---3--:R-:W-:Y:S01]  /*0100*/  IMAD.WIDE.U32 R8, R11, 0x8, R8 ;  /* 0x000000080b087825 */ /* 0x008fe200078e0008 */
[----:B----4-:R-:W-:-:S07]  /*0110*/  DADD R6, R2, R4 ;  /* 0x0000000002067229 */ /* 0x010fce0000000004 */
[----:B------:R-:W-:Y:S01]  /*0120*/  STG.E.64 desc[UR4][R8.64], R6 ;  /* 0x0000000608007986 */ /* 0x000fe2000c101b04 */
[----:B------:R-:W-:Y:S05]  /*0130*/  EXIT ;  /* 0x000000000000794d */ /* 0x000fea0003800000 */
.L_x_0:
[----:B------:R-:W-:-:S00]  /*0140*/  BRA `(.L_x_0) ;  /* 0xfffffffc00fc7947 */ /* 0x000fc0000383ffff */
[----:B------:R-:W-:-:S00]  /*0150*/  NOP ;  /* 0x0000000000007918 */ /* 0x000fc00000000000 */
        /* <DEDUP_REMOVED lines=10> */
.L_x_1:


//--------------------- .nv.shared.reserved.0     --------------------------
	.section	.nv.shared.reserved.0,"aw",@nobits
	.weak		__nv_reservedSMEM_offset_0_alias
	.size		__nv_reservedSMEM_offset_0_alias, 0, 64
	.other		__nv_reservedSMEM_offset_0_alias,@"STO_CUDA_RESERVED_SHARED STV_DEFAULT"
__nv_reservedSMEM_offset_0_alias:
	.zero		0
	.zero		64


//--------------------- .nv.constant0._Z16addVectorsKerneliPdS_S_ --------------------------
	.section	.nv.constant0._Z16addVectorsKerneliPdS_S_,"a",@progbits
	.sectionflags	@""
	.align	4
.nv.constant0._Z16addVectorsKerneliPdS_S_:
	.zero		928


//--------------------- SYMBOLS --------------------------

	.type		.nv.reservedSmem.offset0,@object
	.size		.nv.reservedSmem.offset0,0x4
